//
// Generated by NVIDIA NVVM Compiler
//
// Compiler Build ID: CL-36424714
// Cuda compilation tools, release 13.0, V13.0.88
// Based on NVVM 20.0.0
//

.version 9.0
.target sm_100
.address_size 64

	// .globl	_Z14printBlockDimsv
.extern .func  (.param .b32 func_retval0) vprintf
(
	.param .b64 vprintf_param_0,
	.param .b64 vprintf_param_1
)
;
.global .align 1 .b8 $str[34] = {66, 108, 111, 99, 107, 32, 100, 105, 109, 101, 110, 115, 105, 111, 110, 115, 58, 32, 120, 32, 61, 32, 37, 100, 44, 32, 121, 32, 61, 32, 37, 100, 10};

.visible .entry _Z14printBlockDimsv()
{
	.local .align 8 .b8 	__local_depot0[8];
	.reg .b64 	%SP;
	.reg .b64 	%SPL;
	.reg .pred 	%p<2>;
	.reg .b32 	%r<8>;
	.reg .b64 	%rd<5>;

	mov.u64 	%SPL, __local_depot0;
	cvta.local.u64 	%SP, %SPL;
	mov.u32 	%r1, %tid.x;
	mov.u32 	%r2, %tid.y;
	or.b32  	%r3, %r1, %r2;
	setp.ne.s32 	%p1, %r3, 0;
	@%p1 bra 	$L__BB0_2;
	add.u64 	%rd1, %SP, 0;
	add.u64 	%rd2, %SPL, 0;
	mov.u32 	%r4, %ntid.x;
	mov.u32 	%r5, %ntid.y;
	st.local.v2.u32 	[%rd2], {%r4, %r5};
	mov.u64 	%rd3, $str;
	cvta.global.u64 	%rd4, %rd3;
	{ // callseq 0, 0
	.param .b64 param0;
	st.param.b64 	[param0], %rd4;
	.param .b64 param1;
	st.param.b64 	[param1], %rd1;
	.param .b32 retval0;
	call.uni (retval0), 
	vprintf, 
	(
	param0, 
	param1
	);
	ld.param.b32 	%r6, [retval0];
	} // callseq 0
$L__BB0_2:
	ret;

}


// ===== COMPILED SASS (sm_100) =====

	.target	sm_100

	.elftype	@"ET_EXEC"


//--------------------- .note.nv.tkinfo           --------------------------
	.section	.note.nv.tkinfo,"",@"SHT_NOTE"
	.sectionflags	@"SHF_NOTE_NV_TKINFO"
	.tkinfo
        /*0018*/ 	.word	0x00000002
        /*0030*/ 	.string	""
        /*0030*/ 	.string	"ptxas"
        /*0030*/ 	.string	"Cuda compilation tools, release 13.0, V13.0.88"
        /*0030*/ 	.string	"Build cuda_13.0.r13.0/compiler.36424714_0"
        /*0030*/ 	.string	"-arch sm_100 -m 64 "



//--------------------- .note.nv.cuinfo           --------------------------
	.section	.note.nv.cuinfo,"",@"SHT_NOTE"
	.sectionflags	@"SHF_NOTE_NV_CUINFO"
        /*0018*/ 	.short	0x0002
        /*001a*/ 	.short	0x0064
        /*001c*/ 	.short	0x0082
	.zero		2


//--------------------- .nv.info                  --------------------------
	.section	.nv.info,"",@"SHT_CUDA_INFO"
	.align	4


	//----- nvinfo : EIATTR_REGCOUNT
	.align		4
        /*0000*/ 	.byte	0x04, 0x2f
        /*0002*/ 	.short	(.L_2 - .L_1)
	.align		4
.L_1:
        /*0004*/ 	.word	index@(_Z14printBlockDimsv)
        /*0008*/ 	.word	0x00000018


	//----- nvinfo : EIATTR_FRAME_SIZE
	.align		4
.L_2:
        /*000c*/ 	.byte	0x04, 0x11
        /*000e*/ 	.short	(.L_4 - .L_3)
	.align		4
.L_3:
        /*0010*/ 	.word	index@(_Z14printBlockDimsv)
        /*0014*/ 	.word	0x00000008


	//----- nvinfo : EIATTR_MIN_STACK_SIZE
	.align		4
.L_4:
        /*0018*/ 	.byte	0x04, 0x12
        /*001a*/ 	.short	(.L_6 - .L_5)
	.align		4
.L_5:
        /*001c*/ 	.word	index@(_Z14printBlockDimsv)
        /*0020*/ 	.word	0x00000008
.L_6:


//--------------------- .nv.compat                --------------------------
	.section	.nv.compat,"",@"SHT_CUDA_COMPAT_INFO"
	.align	4
        /*0000*/ 	.byte	0x02, 0x09, 0x00, 0x00, 0x02, 0x02, 0x01, 0x00, 0x02, 0x05, 0x05, 0x00, 0x03, 0x07, 0x01, 0x01
        /*0010*/ 	.byte	0x02, 0x03, 0x00, 0x00, 0x02, 0x06, 0x01, 0x00, 0x04, 0x0b, 0x08, 0x00, 0x09, 0x00, 0x00, 0x00
        /*0020*/ 	.byte	0x00, 0x00, 0x00, 0x00


//--------------------- .nv.info._Z14printBlockDimsv --------------------------
	.section	.nv.info._Z14printBlockDimsv,"",@"SHT_CUDA_INFO"
	.sectionflags	@""
	.align	4


	//----- nvinfo : EIATTR_CUDA_API_VERSION
	.align		4
        /*0000*/ 	.byte	0x04, 0x37
        /*0002*/ 	.short	(.L_8 - .L_7)
.L_7:
        /*0004*/ 	.word	0x00000082


	//----- nvinfo : EIATTR_SPARSE_MMA_MASK
	.align		4
.L_8:
        /*0008*/ 	.byte	0x03, 0x50
        /*000a*/ 	.short	0x0000


	//----- nvinfo : EIATTR_MAXREG_COUNT
	.align		4
        /*000c*/ 	.byte	0x03, 0x1b
        /*000e*/ 	.short	0x00ff


	//----- nvinfo : EIATTR_EXTERNS
	.align		4
        /*0010*/ 	.byte	0x04, 0x0f
        /*0012*/ 	.short	(.L_10 - .L_9)


	//   ....[0]....
	.align		4
.L_9:
        /*0014*/ 	.word	index@(vprintf)


	//----- nvinfo : EIATTR_MERCURY_ISA_VERSION
	.align		4
.L_10:
        /*0018*/ 	.byte	0x03, 0x5f
        /*001a*/ 	.short	0x0101


	//----- nvinfo : EIATTR_VRC_CTA_INIT_COUNT
	.align		4
        /*001c*/ 	.byte	0x02, 0x4a
	.zero		1
	.zero		1


	//----- nvinfo : EIATTR_SYSCALL_OFFSETS
	.align		4
        /*0020*/ 	.byte	0x04, 0x46
        /*0022*/ 	.short	(.L_12 - .L_11)


	//   ....[0]....
.L_11:
        /*0024*/ 	.word	0x00000130


	//----- nvinfo : EIATTR_EXIT_INSTR_OFFSETS
	.align		4
.L_12:
        /*0028*/ 	.byte	0x04, 0x1c
        /*002a*/ 	.short	(.L_14 - .L_13)


	//   ....[0]....
.L_13:
        /*002c*/ 	.word	0x00000090


	//   ....[1]....
        /*0030*/ 	.word	0x00000140


	//----- nvinfo : EIATTR_CRS_STACK_SIZE
	.align		4
.L_14:
        /*0034*/ 	.byte	0x04, 0x1e
        /*0036*/ 	.short	(.L_16 - .L_15)
.L_15:
        /*0038*/ 	.word	0x00000000


	//----- nvinfo : EIATTR_SW_WAR
	.align		4
.L_16:
        /*003c*/ 	.byte	0x04, 0x36
        /*003e*/ 	.short	(.L_18 - .L_17)
.L_17:
        /*0040*/ 	.word	0x00000008
.L_18:


//--------------------- .nv.callgraph             --------------------------
	.section	.nv.callgraph,"",@"SHT_CUDA_CALLGRAPH"
	.align	4
	.sectionentsize	8
	.align		4
        /*0000*/ 	.word	0x00000000
	.align		4
        /*0004*/ 	.word	0xffffffff
	.align		4
        /*0008*/ 	.word	index@(_Z14printBlockDimsv)
	.align		4
        /*000c*/ 	.word	index@(vprintf)
	.align		4
        /*0010*/ 	.word	0x00000000
	.align		4
        /*0014*/ 	.word	0xfffffffe
	.align		4
        /*0018*/ 	.word	0x00000000
	.align		4
        /*001c*/ 	.word	0xfffffffd
	.align		4
        /*0020*/ 	.word	0x00000000
	.align		4
        /*0024*/ 	.word	0xfffffffc


//--------------------- .nv.constant4             --------------------------
	.section	.nv.constant4,"a",@progbits
	.align	8
	.align		8
.nv.constant4:
        /*0000*/ 	.dword	vprintf
	.align		8
        /*0008*/ 	.dword	$str


//--------------------- .text._Z14printBlockDimsv --------------------------
	.section	.text._Z14printBlockDimsv,"ax",@progbits
	.align	128
        .global         _Z14printBlockDimsv
        .type           _Z14printBlockDimsv,@function
        .size           _Z14printBlockDimsv,(.L_x_2 - _Z14printBlockDimsv)
        .other          _Z14printBlockDimsv,@"STO_CUDA_ENTRY STV_DEFAULT"
_Z14printBlockDimsv:
.text._Z14printBlockDimsv:
[----:B------:R-:W0:Y:S01]  /*0000*/  LDC R1, c[0x0][0x37c] ;  /* 0x0000df00ff017b82 */ /* 0x000e220000000800 */
[----:B------:R-:W1:Y:S01]  /*0010*/  S2R R0, SR_TID.X ;  /* 0x0000000000007919 */ /* 0x000e620000002100 */
[----:B------:R-:W2:Y:S01]  /*0020*/  LDCU UR4, c[0x0][0x2f8] ;  /* 0x00005f00ff0477ac */ /* 0x000ea20008000800 */
[----:B0-----:R-:W-:Y:S01]  /*0030*/  VIADD R1, R1, 0xfffffff8 ;  /* 0xfffffff801017836 */ /* 0x001fe20000000000 */
[----:B------:R-:W1:Y:S01]  /*0040*/  S2R R3, SR_TID.Y ;  /* 0x0000000000037919 */ /* 0x000e620000002200 */
[----:B------:R-:W0:Y:S03]  /*0050*/  LDCU UR5, c[0x0][0x2fc] ;  /* 0x00005f80ff0577ac */ /* 0x000e260008000800 */
[----:B--2---:R-:W-:-:S05]  /*0060*/  IADD3 R6, P1, PT, R1, UR4, RZ ;  /* 0x0000000401067c10 */ /* 0x004fca000ff3e0ff */
[----:B0-----:R-:W-:Y:S01]  /*0070*/  IMAD.X R7, RZ, RZ, UR5, P1 ;  /* 0x00000005ff077e24 */ /* 0x001fe200088e06ff */
[----:B-1----:R-:W-:-:S13]  /*0080*/  LOP3.LUT P0, RZ, R0, R3, RZ, 0xfc, !PT ;  /* 0x0000000300ff7212 */ /* 0x002fda000780fcff */
[----:B------:R-:W-:Y:S05]  /*0090*/  @P0 EXIT ;  /* 0x000000000000094d */ /* 0x000fea0003800000 */
[----:B------:R-:W0:Y:S01]  /*00a0*/  LDC R8, c[0x0][0x360] ;  /* 0x0000d800ff087b82 */ /* 0x000e220000000800 */
[----:B------:R-:W-:Y:S01]  /*00b0*/  MOV R0, 0x0 ;  /* 0x0000000000007802 */ /* 0x000fe20000000f00 */
[----:B------:R-:W1:Y:S06]  /*00c0*/  LDCU.64 UR4, c[0x4][0x8] ;  /* 0x01000100ff0477ac */ /* 0x000e6c0008000a00 */
[----:B------:R-:W0:Y:S08]  /*00d0*/  LDC R9, c[0x0][0x364] ;  /* 0x0000d900ff097b82 */ /* 0x000e300000000800 */
[----:B------:R2:W3:Y:S01]  /*00e0*/  LDC.64 R2, c[0x4][R0] ;  /* 0x0100000000027b82 */ /* 0x0004e20000000a00 */
[----:B-1----:R-:W-:-:S02]  /*00f0*/  IMAD.U32 R4, RZ, RZ, UR4 ;  /* 0x00000004ff047e24 */ /* 0x002fc4000f8e00ff */
[----:B------:R-:W-:Y:S01]  /*0100*/  IMAD.U32 R5, RZ, RZ, UR5 ;  /* 0x00000005ff057e24 */ /* 0x000fe2000f8e00ff */
[----:B0-----:R2:W-:Y:S06]  /*0110*/  STL.64 [R1], R8 ;  /* 0x0000000801007387 */ /* 0x0015ec0000100a00 */
[----:B------:R-:W-:-:S07]  /*0120*/  LEPC R20, `(.L_x_0) ;  /* 0x000000001014794e */ /* 0x000fce0000000000 */
[----:B--23--:R-:W-:Y:S05]  /*0130*/  CALL.ABS.NOINC R2 ;  /* 0x0000000002007343 */ /* 0x00cfea0003c00000 */
.L_x_0:
[----:B------:R-:W-:Y:S05]  /*0140*/  EXIT ;  /* 0x000000000000794d */ /* 0x000fea0003800000 */
.L_x_1:
[----:B------:R-:W-:-:S00]  /*0150*/  BRA `(.L_x_1) ;  /* 0xfffffffc00fc7947 */ /* 0x000fc0000383ffff */
[----:B------:R-:W-:-:S00]  /*0160*/  NOP ;  /* 0x0000000000007918 */ /* 0x000fc00000000000 */
        /* <DEDUP_REMOVED lines=9> */
.L_x_2:


//--------------------- .nv.global.init           --------------------------
	.section	.nv.global.init,"aw",@progbits
.nv.global.init:
	.type		$str,@object
	.size		$str,(.L_0 - $str)
$str:
        /*0000*/ 	.byte	0x42, 0x6c, 0x6f, 0x63, 0x6b, 0x20, 0x64, 0x69, 0x6d, 0x65, 0x6e, 0x73, 0x69, 0x6f, 0x6e, 0x73
        /*0010*/ 	.byte	0x3a, 0x20, 0x78, 0x20, 0x3d, 0x20, 0x25, 0x64, 0x2c, 0x20, 0x79, 0x20, 0x3d, 0x20, 0x25, 0x64
        /*0020*/ 	.byte	0x0a, 0x00
.L_0:


//--------------------- .nv.shared.reserved.0     --------------------------
	.section	.nv.shared.reserved.0,"aw",@nobits
	.weak		__nv_reservedSMEM_offset_0_alias
	.size		__nv_reservedSMEM_offset_0_alias, 0, 64
	.other		__nv_reservedSMEM_offset_0_alias,@"STO_CUDA_RESERVED_SHARED STV_DEFAULT"
__nv_reservedSMEM_offset_0_alias:
	.zero		0
	.zero		64


//--------------------- .nv.constant0._Z14printBlockDimsv --------------------------
	.section	.nv.constant0._Z14printBlockDimsv,"a",@progbits
	.sectionflags	@""
	.align	4
.nv.constant0._Z14printBlockDimsv:
	.zero		896


//--------------------- SYMBOLS --------------------------

	.type		.nv.reservedSmem.offset0,@object
	.size		.nv.reservedSmem.offset0,0x4
	.type		vprintf,@function
